//
// Generated by NVIDIA NVVM Compiler
//
// Compiler Build ID: CL-36424714
// Cuda compilation tools, release 13.0, V13.0.88
// Based on NVVM 20.0.0
//

.version 9.0
.target sm_100
.address_size 64

	// .globl	shellcode

.visible .entry shellcode()
{


	// begin inline asm
	exit;
	// end inline asm
	ret;

}


// ===== COMPILED SASS (sm_100) =====

	.target	sm_100

	.elftype	@"ET_EXEC"


//--------------------- .note.nv.tkinfo           --------------------------
	.section	.note.nv.tkinfo,"",@"SHT_NOTE"
	.sectionflags	@"SHF_NOTE_NV_TKINFO"
	.tkinfo
        /*0018*/ 	.word	0x00000002
        /*0030*/ 	.string	""
        /*0030*/ 	.string	"ptxas"
        /*0030*/ 	.string	"Cuda compilation tools, release 13.0, V13.0.88"
        /*0030*/ 	.string	"Build cuda_13.0.r13.0/compiler.36424714_0"
        /*0030*/ 	.string	"-arch sm_100 -m 64 "



//--------------------- .note.nv.cuinfo           --------------------------
	.section	.note.nv.cuinfo,"",@"SHT_NOTE"
	.sectionflags	@"SHF_NOTE_NV_CUINFO"
        /*0018*/ 	.short	0x0002
        /*001a*/ 	.short	0x0064
        /*001c*/ 	.short	0x0082
	.zero		2


//--------------------- .nv.info                  --------------------------
	.section	.nv.info,"",@"SHT_CUDA_INFO"
	.align	4


	//----- nvinfo : EIATTR_REGCOUNT
	.align		4
        /*0000*/ 	.byte	0x04, 0x2f
        /*0002*/ 	.short	(.L_1 - .L_0)
	.align		4
.L_0:
        /*0004*/ 	.word	index@(shellcode)
        /*0008*/ 	.word	0x00000004


	//----- nvinfo : EIATTR_FRAME_SIZE
	.align		4
.L_1:
        /*000c*/ 	.byte	0x04, 0x11
        /*000e*/ 	.short	(.L_3 - .L_2)
	.align		4
.L_2:
        /*0010*/ 	.word	index@(shellcode)
        /*0014*/ 	.word	0x00000000


	//----- nvinfo : EIATTR_MIN_STACK_SIZE
	.align		4
.L_3:
        /*0018*/ 	.byte	0x04, 0x12
        /*001a*/ 	.short	(.L_5 - .L_4)
	.align		4
.L_4:
        /*001c*/ 	.word	index@(shellcode)
        /*0020*/ 	.word	0x00000000
.L_5:


//--------------------- .nv.compat                --------------------------
	.section	.nv.compat,"",@"SHT_CUDA_COMPAT_INFO"
	.align	4
        /*0000*/ 	.byte	0x02, 0x09, 0x00, 0x00, 0x02, 0x02, 0x01, 0x00, 0x02, 0x05, 0x05, 0x00, 0x03, 0x07, 0x01, 0x01
        /*0010*/ 	.byte	0x02, 0x03, 0x00, 0x00, 0x02, 0x06, 0x01, 0x00, 0x04, 0x0b, 0x08, 0x00, 0x09, 0x00, 0x00, 0x00
        /*0020*/ 	.byte	0x00, 0x00, 0x00, 0x00


//--------------------- .nv.info.shellcode        --------------------------
	.section	.nv.info.shellcode,"",@"SHT_CUDA_INFO"
	.sectionflags	@""
	.align	4


	//----- nvinfo : EIATTR_CUDA_API_VERSION
	.align		4
        /*0000*/ 	.byte	0x04, 0x37
        /*0002*/ 	.short	(.L_7 - .L_6)
.L_6:
        /*0004*/ 	.word	0x00000082


	//----- nvinfo : EIATTR_SPARSE_MMA_MASK
	.align		4
.L_7:
        /*0008*/ 	.byte	0x03, 0x50
        /*000a*/ 	.short	0x0000


	//----- nvinfo : EIATTR_MAXREG_COUNT
	.align		4
        /*000c*/ 	.byte	0x03, 0x1b
        /*000e*/ 	.short	0x00ff


	//----- nvinfo : EIATTR_MERCURY_ISA_VERSION
	.align		4
        /*0010*/ 	.byte	0x03, 0x5f
        /*0012*/ 	.short	0x0101


	//----- nvinfo : EIATTR_VRC_CTA_INIT_COUNT
	.align		4
        /*0014*/ 	.byte	0x02, 0x4a
	.zero		1
	.zero		1


	//----- nvinfo : EIATTR_EXIT_INSTR_OFFSETS
	.align		4
        /*0018*/ 	.byte	0x04, 0x1c
        /*001a*/ 	.short	(.L_9 - .L_8)


	//   ....[0]....
.L_8:
        /*001c*/ 	.word	0x00000010


	//----- nvinfo : EIATTR_SW_WAR
	.align		4
.L_9:
        /*0020*/ 	.byte	0x04, 0x36
        /*0022*/ 	.short	(.L_11 - .L_10)
.L_10:
        /*0024*/ 	.word	0x00000008
.L_11:


//--------------------- .nv.callgraph             --------------------------
	.section	.nv.callgraph,"",@"SHT_CUDA_CALLGRAPH"
	.align	4
	.sectionentsize	8
	.align		4
        /*0000*/ 	.word	0x00000000
	.align		4
        /*0004*/ 	.word	0xffffffff
	.align		4
        /*0008*/ 	.word	0x00000000
	.align		4
        /*000c*/ 	.word	0xfffffffe
	.align		4
        /*0010*/ 	.word	0x00000000
	.align		4
        /*0014*/ 	.word	0xfffffffd
	.align		4
        /*0018*/ 	.word	0x00000000
	.align		4
        /*001c*/ 	.word	0xfffffffc


//--------------------- .text.shellcode           --------------------------
	.section	.text.shellcode,"ax",@progbits
	.align	128
        .global         shellcode
        .type           shellcode,@function
        .size           shellcode,(.L_x_1 - shellcode)
        .other          shellcode,@"STO_CUDA_ENTRY STV_DEFAULT"
shellcode:
.text.shellcode:
[----:B------:R-:W-:Y:S01]  /*0000*/  LDC R1, c[0x0][0x37c] ;  /* 0x0000df00ff017b82 */ /* 0x000fe20000000800 */
[----:B------:R-:W-:Y:S05]  /*0010*/  EXIT ;  /* 0x000000000000794d */ /* 0x000fea0003800000 */
.L_x_0:
[----:B------:R-:W-:-:S00]  /*0020*/  BRA `(.L_x_0) ;  /* 0xfffffffc00fc7947 */ /* 0x000fc0000383ffff */
[----:B------:R-:W-:-:S00]  /*0030*/  NOP ;  /* 0x0000000000007918 */ /* 0x000fc00000000000 */
        /* <DEDUP_REMOVED lines=12> */
.L_x_1:


//--------------------- .nv.shared.reserved.0     --------------------------
	.section	.nv.shared.reserved.0,"aw",@nobits
	.weak		__nv_reservedSMEM_offset_0_alias
	.size		__nv_reservedSMEM_offset_0_alias, 0, 64
	.other		__nv_reservedSMEM_offset_0_alias,@"STO_CUDA_RESERVED_SHARED STV_DEFAULT"
__nv_reservedSMEM_offset_0_alias:
	.zero		0
	.zero		64


//--------------------- .nv.constant0.shellcode   --------------------------
	.section	.nv.constant0.shellcode,"a",@progbits
	.sectionflags	@""
	.align	4
.nv.constant0.shellcode:
	.zero		896


//--------------------- SYMBOLS --------------------------

	.type		.nv.reservedSmem.offset0,@object
	.size		.nv.reservedSmem.offset0,0x4
